//
// Generated by NVIDIA NVVM Compiler
//
// Compiler Build ID: CL-36424714
// Cuda compilation tools, release 13.0, V13.0.88
// Based on NVVM 20.0.0
//

.version 9.0
.target sm_100
.address_size 64

	// .globl	_Z15efficientKernelPfi

.visible .entry _Z15efficientKernelPfi(
	.param .u64 .ptr .align 1 _Z15efficientKernelPfi_param_0,
	.param .u32 _Z15efficientKernelPfi_param_1
)
{
	.reg .pred 	%p<2>;
	.reg .b32 	%r<7>;
	.reg .b64 	%rd<5>;

	ld.param.u64 	%rd1, [_Z15efficientKernelPfi_param_0];
	ld.param.u32 	%r2, [_Z15efficientKernelPfi_param_1];
	mov.u32 	%r3, %ctaid.x;
	mov.u32 	%r4, %ntid.x;
	mov.u32 	%r5, %tid.x;
	mad.lo.s32 	%r1, %r3, %r4, %r5;
	setp.ge.s32 	%p1, %r1, %r2;
	@%p1 bra 	$L__BB0_2;
	cvta.to.global.u64 	%rd2, %rd1;
	mul.wide.s32 	%rd3, %r1, 4;
	add.s64 	%rd4, %rd2, %rd3;
	mov.b32 	%r6, 0;
	st.global.u32 	[%rd4], %r6;
$L__BB0_2:
	ret;

}


// ===== COMPILED SASS (sm_100) =====

	.target	sm_100

	.elftype	@"ET_EXEC"


//--------------------- .note.nv.tkinfo           --------------------------
	.section	.note.nv.tkinfo,"",@"SHT_NOTE"
	.sectionflags	@"SHF_NOTE_NV_TKINFO"
	.tkinfo
        /*0018*/ 	.word	0x00000002
        /*0030*/ 	.string	""
        /*0030*/ 	.string	"ptxas"
        /*0030*/ 	.string	"Cuda compilation tools, release 13.0, V13.0.88"
        /*0030*/ 	.string	"Build cuda_13.0.r13.0/compiler.36424714_0"
        /*0030*/ 	.string	"-arch sm_100 -m 64 "



//--------------------- .note.nv.cuinfo           --------------------------
	.section	.note.nv.cuinfo,"",@"SHT_NOTE"
	.sectionflags	@"SHF_NOTE_NV_CUINFO"
        /*0018*/ 	.short	0x0002
        /*001a*/ 	.short	0x0064
        /*001c*/ 	.short	0x0082
	.zero		2


//--------------------- .nv.info                  --------------------------
	.section	.nv.info,"",@"SHT_CUDA_INFO"
	.align	4


	//----- nvinfo : EIATTR_REGCOUNT
	.align		4
        /*0000*/ 	.byte	0x04, 0x2f
        /*0002*/ 	.short	(.L_1 - .L_0)
	.align		4
.L_0:
        /*0004*/ 	.word	index@(_Z15efficientKernelPfi)
        /*0008*/ 	.word	0x00000008


	//----- nvinfo : EIATTR_FRAME_SIZE
	.align		4
.L_1:
        /*000c*/ 	.byte	0x04, 0x11
        /*000e*/ 	.short	(.L_3 - .L_2)
	.align		4
.L_2:
        /*0010*/ 	.word	index@(_Z15efficientKernelPfi)
        /*0014*/ 	.word	0x00000000


	//----- nvinfo : EIATTR_MIN_STACK_SIZE
	.align		4
.L_3:
        /*0018*/ 	.byte	0x04, 0x12
        /*001a*/ 	.short	(.L_5 - .L_4)
	.align		4
.L_4:
        /*001c*/ 	.word	index@(_Z15efficientKernelPfi)
        /*0020*/ 	.word	0x00000000
.L_5:


//--------------------- .nv.compat                --------------------------
	.section	.nv.compat,"",@"SHT_CUDA_COMPAT_INFO"
	.align	4
        /*0000*/ 	.byte	0x02, 0x09, 0x00, 0x00, 0x02, 0x02, 0x01, 0x00, 0x02, 0x05, 0x05, 0x00, 0x03, 0x07, 0x01, 0x01
        /*0010*/ 	.byte	0x02, 0x03, 0x00, 0x00, 0x02, 0x06, 0x01, 0x00, 0x04, 0x0b, 0x08, 0x00, 0x09, 0x00, 0x00, 0x00
        /*0020*/ 	.byte	0x00, 0x00, 0x00, 0x00


//--------------------- .nv.info._Z15efficientKernelPfi --------------------------
	.section	.nv.info._Z15efficientKernelPfi,"",@"SHT_CUDA_INFO"
	.sectionflags	@""
	.align	4


	//----- nvinfo : EIATTR_CUDA_API_VERSION
	.align		4
        /*0000*/ 	.byte	0x04, 0x37
        /*0002*/ 	.short	(.L_7 - .L_6)
.L_6:
        /*0004*/ 	.word	0x00000082


	//----- nvinfo : EIATTR_KPARAM_INFO
	.align		4
.L_7:
        /*0008*/ 	.byte	0x04, 0x17
        /*000a*/ 	.short	(.L_9 - .L_8)
.L_8:
        /*000c*/ 	.word	0x00000000
        /*0010*/ 	.short	0x0001
        /*0012*/ 	.short	0x0008
        /*0014*/ 	.byte	0x00, 0xf0, 0x11, 0x00


	//----- nvinfo : EIATTR_KPARAM_INFO
	.align		4
.L_9:
        /*0018*/ 	.byte	0x04, 0x17
        /*001a*/ 	.short	(.L_11 - .L_10)
.L_10:
        /*001c*/ 	.word	0x00000000
        /*0020*/ 	.short	0x0000
        /*0022*/ 	.short	0x0000
        /*0024*/ 	.byte	0x00, 0xf5, 0x21, 0x00


	//----- nvinfo : EIATTR_SPARSE_MMA_MASK
	.align		4
.L_11:
        /*0028*/ 	.byte	0x03, 0x50
        /*002a*/ 	.short	0x0000


	//----- nvinfo : EIATTR_MAXREG_COUNT
	.align		4
        /*002c*/ 	.byte	0x03, 0x1b
        /*002e*/ 	.short	0x00ff


	//----- nvinfo : EIATTR_MERCURY_ISA_VERSION
	.align		4
        /*0030*/ 	.byte	0x03, 0x5f
        /*0032*/ 	.short	0x0101


	//----- nvinfo : EIATTR_VRC_CTA_INIT_COUNT
	.align		4
        /*0034*/ 	.byte	0x02, 0x4a
	.zero		1
	.zero		1


	//----- nvinfo : EIATTR_EXIT_INSTR_OFFSETS
	.align		4
        /*0038*/ 	.byte	0x04, 0x1c
        /*003a*/ 	.short	(.L_13 - .L_12)


	//   ....[0]....
.L_12:
        /*003c*/ 	.word	0x00000070


	//   ....[1]....
        /*0040*/ 	.word	0x000000c0


	//----- nvinfo : EIATTR_CBANK_PARAM_SIZE
	.align		4
.L_13:
        /*0044*/ 	.byte	0x03, 0x19
        /*0046*/ 	.short	0x000c


	//----- nvinfo : EIATTR_PARAM_CBANK
	.align		4
        /*0048*/ 	.byte	0x04, 0x0a
        /*004a*/ 	.short	(.L_15 - .L_14)
	.align		4
.L_14:
        /*004c*/ 	.word	index@(.nv.constant0._Z15efficientKernelPfi)
        /*0050*/ 	.short	0x0380
        /*0052*/ 	.short	0x000c


	//----- nvinfo : EIATTR_SW_WAR
	.align		4
.L_15:
        /*0054*/ 	.byte	0x04, 0x36
        /*0056*/ 	.short	(.L_17 - .L_16)
.L_16:
        /*0058*/ 	.word	0x00000008
.L_17:


//--------------------- .nv.callgraph             --------------------------
	.section	.nv.callgraph,"",@"SHT_CUDA_CALLGRAPH"
	.align	4
	.sectionentsize	8
	.align		4
        /*0000*/ 	.word	0x00000000
	.align		4
        /*0004*/ 	.word	0xffffffff
	.align		4
        /*0008*/ 	.word	0x00000000
	.align		4
        /*000c*/ 	.word	0xfffffffe
	.align		4
        /*0010*/ 	.word	0x00000000
	.align		4
        /*0014*/ 	.word	0xfffffffd
	.align		4
        /*0018*/ 	.word	0x00000000
	.align		4
        /*001c*/ 	.word	0xfffffffc


//--------------------- .text._Z15efficientKernelPfi --------------------------
	.section	.text._Z15efficientKernelPfi,"ax",@progbits
	.align	128
        .global         _Z15efficientKernelPfi
        .type           _Z15efficientKernelPfi,@function
        .size           _Z15efficientKernelPfi,(.L_x_1 - _Z15efficientKernelPfi)
        .other          _Z15efficientKernelPfi,@"STO_CUDA_ENTRY STV_DEFAULT"
_Z15efficientKernelPfi:
.text._Z15efficientKernelPfi:
[----:B------:R-:W-:Y:S01]  /*0000*/  LDC R1, c[0x0][0x37c] ;  /* 0x0000df00ff017b82 */ /* 0x000fe20000000800 */
[----:B------:R-:W0:Y:S07]  /*0010*/  S2R R0, SR_TID.X ;  /* 0x0000000000007919 */ /* 0x000e2e0000002100 */
[----:B------:R-:W0:Y:S01]  /*0020*/  S2UR UR4, SR_CTAID.X ;  /* 0x00000000000479c3 */ /* 0x000e220000002500 */
[----:B------:R-:W1:Y:S07]  /*0030*/  LDCU UR5, c[0x0][0x388] ;  /* 0x00007100ff0577ac */ /* 0x000e6e0008000800 */
[----:B------:R-:W0:Y:S02]  /*0040*/  LDC R5, c[0x0][0x360] ;  /* 0x0000d800ff057b82 */ /* 0x000e240000000800 */
[----:B0-----:R-:W-:-:S05]  /*0050*/  IMAD R5, R5, UR4, R0 ;  /* 0x0000000405057c24 */ /* 0x001fca000f8e0200 */
[----:B-1----:R-:W-:-:S13]  /*0060*/  ISETP.GE.AND P0, PT, R5, UR5, PT ;  /* 0x0000000505007c0c */ /* 0x002fda000bf06270 */
[----:B------:R-:W-:Y:S05]  /*0070*/  @P0 EXIT ;  /* 0x000000000000094d */ /* 0x000fea0003800000 */
[----:B------:R-:W0:Y:S01]  /*0080*/  LDC.64 R2, c[0x0][0x380] ;  /* 0x0000e000ff027b82 */ /* 0x000e220000000a00 */
[----:B------:R-:W1:Y:S01]  /*0090*/  LDCU.64 UR4, c[0x0][0x358] ;  /* 0x00006b00ff0477ac */ /* 0x000e620008000a00 */
[----:B0-----:R-:W-:-:S05]  /*00a0*/  IMAD.WIDE R2, R5, 0x4, R2 ;  /* 0x0000000405027825 */ /* 0x001fca00078e0202 */
[----:B-1----:R-:W-:Y:S01]  /*00b0*/  STG.E desc[UR4][R2.64], RZ ;  /* 0x000000ff02007986 */ /* 0x002fe2000c101904 */
[----:B------:R-:W-:Y:S05]  /*00c0*/  EXIT ;  /* 0x000000000000794d */ /* 0x000fea0003800000 */
.L_x_0:
[----:B------:R-:W-:-:S00]  /*00d0*/  BRA `(.L_x_0) ;  /* 0xfffffffc00fc7947 */ /* 0x000fc0000383ffff */
[----:B------:R-:W-:-:S00]  /*00e0*/  NOP ;  /* 0x0000000000007918 */ /* 0x000fc00000000000 */
        /* <DEDUP_REMOVED lines=9> */
.L_x_1:


//--------------------- .nv.shared.reserved.0     --------------------------
	.section	.nv.shared.reserved.0,"aw",@nobits
	.weak		__nv_reservedSMEM_offset_0_alias
	.size		__nv_reservedSMEM_offset_0_alias, 0, 64
	.other		__nv_reservedSMEM_offset_0_alias,@"STO_CUDA_RESERVED_SHARED STV_DEFAULT"
__nv_reservedSMEM_offset_0_alias:
	.zero		0
	.zero		64


//--------------------- .nv.constant0._Z15efficientKernelPfi --------------------------
	.section	.nv.constant0._Z15efficientKernelPfi,"a",@progbits
	.sectionflags	@""
	.align	4
.nv.constant0._Z15efficientKernelPfi:
	.zero		908


//--------------------- SYMBOLS --------------------------

	.type		.nv.reservedSmem.offset0,@object
	.size		.nv.reservedSmem.offset0,0x4
